//
// Generated by NVIDIA NVVM Compiler
//
// Compiler Build ID: CL-36424714
// Cuda compilation tools, release 13.0, V13.0.88
// Based on NVVM 20.0.0
//

.version 9.0
.target sm_100
.address_size 64

	// .globl	_Z7vec_addPfS_S_i

.visible .entry _Z7vec_addPfS_S_i(
	.param .u64 .ptr .align 1 _Z7vec_addPfS_S_i_param_0,
	.param .u64 .ptr .align 1 _Z7vec_addPfS_S_i_param_1,
	.param .u64 .ptr .align 1 _Z7vec_addPfS_S_i_param_2,
	.param .u32 _Z7vec_addPfS_S_i_param_3
)
{
	.reg .pred 	%p<2>;
	.reg .b32 	%r<6>;
	.reg .b32 	%f<4>;
	.reg .b64 	%rd<11>;

	ld.param.u64 	%rd1, [_Z7vec_addPfS_S_i_param_0];
	ld.param.u64 	%rd2, [_Z7vec_addPfS_S_i_param_1];
	ld.param.u64 	%rd3, [_Z7vec_addPfS_S_i_param_2];
	ld.param.u32 	%r2, [_Z7vec_addPfS_S_i_param_3];
	mov.u32 	%r3, %ctaid.x;
	mov.u32 	%r4, %ntid.x;
	mov.u32 	%r5, %tid.x;
	mad.lo.s32 	%r1, %r3, %r4, %r5;
	setp.ge.s32 	%p1, %r1, %r2;
	@%p1 bra 	$L__BB0_2;
	cvta.to.global.u64 	%rd4, %rd1;
	cvta.to.global.u64 	%rd5, %rd2;
	cvta.to.global.u64 	%rd6, %rd3;
	mul.wide.s32 	%rd7, %r1, 4;
	add.s64 	%rd8, %rd4, %rd7;
	ld.global.f32 	%f1, [%rd8];
	add.s64 	%rd9, %rd5, %rd7;
	ld.global.f32 	%f2, [%rd9];
	add.f32 	%f3, %f1, %f2;
	add.s64 	%rd10, %rd6, %rd7;
	st.global.f32 	[%rd10], %f3;
$L__BB0_2:
	ret;

}
	// .globl	_Z8init_vecPfS_
.visible .entry _Z8init_vecPfS_(
	.param .u64 .ptr .align 1 _Z8init_vecPfS__param_0,
	.param .u64 .ptr .align 1 _Z8init_vecPfS__param_1
)
{
	.reg .b32 	%r<4>;
	.reg .b64 	%rd<5>;

	ld.param.u64 	%rd1, [_Z8init_vecPfS__param_0];
	ld.param.u64 	%rd2, [_Z8init_vecPfS__param_1];
	cvta.to.global.u64 	%rd3, %rd1;
	cvta.to.global.u64 	%rd4, %rd2;
	mov.b32 	%r1, 1065353216;
	st.global.u32 	[%rd3], %r1;
	st.global.u32 	[%rd4], %r1;
	mov.b32 	%r2, 1073741824;
	st.global.u32 	[%rd3+4], %r2;
	st.global.u32 	[%rd4+4], %r2;
	mov.b32 	%r3, 1077936128;
	st.global.u32 	[%rd3+8], %r3;
	st.global.u32 	[%rd4+8], %r3;
	ret;

}


// ===== COMPILED SASS (sm_100) =====

	.target	sm_100

	.elftype	@"ET_EXEC"


//--------------------- .note.nv.tkinfo           --------------------------
	.section	.note.nv.tkinfo,"",@"SHT_NOTE"
	.sectionflags	@"SHF_NOTE_NV_TKINFO"
	.tkinfo
        /*0018*/ 	.word	0x00000002
        /*0030*/ 	.string	""
        /*0030*/ 	.string	"ptxas"
        /*0030*/ 	.string	"Cuda compilation tools, release 13.0, V13.0.88"
        /*0030*/ 	.string	"Build cuda_13.0.r13.0/compiler.36424714_0"
        /*0030*/ 	.string	"-arch sm_100 -m 64 "



//--------------------- .note.nv.cuinfo           --------------------------
	.section	.note.nv.cuinfo,"",@"SHT_NOTE"
	.sectionflags	@"SHF_NOTE_NV_CUINFO"
        /*0018*/ 	.short	0x0002
        /*001a*/ 	.short	0x0064
        /*001c*/ 	.short	0x0082
	.zero		2


//--------------------- .nv.info                  --------------------------
	.section	.nv.info,"",@"SHT_CUDA_INFO"
	.align	4


	//----- nvinfo : EIATTR_REGCOUNT
	.align		4
        /*0000*/ 	.byte	0x04, 0x2f
        /*0002*/ 	.short	(.L_1 - .L_0)
	.align		4
.L_0:
        /*0004*/ 	.word	index@(_Z7vec_addPfS_S_i)
        /*0008*/ 	.word	0x0000000c


	//----- nvinfo : EIATTR_FRAME_SIZE
	.align		4
.L_1:
        /*000c*/ 	.byte	0x04, 0x11
        /*000e*/ 	.short	(.L_3 - .L_2)
	.align		4
.L_2:
        /*0010*/ 	.word	index@(_Z7vec_addPfS_S_i)
        /*0014*/ 	.word	0x00000000


	//----- nvinfo : EIATTR_REGCOUNT
	.align		4
.L_3:
        /*0018*/ 	.byte	0x04, 0x2f
        /*001a*/ 	.short	(.L_5 - .L_4)
	.align		4
.L_4:
        /*001c*/ 	.word	index@(_Z8init_vecPfS_)
        /*0020*/ 	.word	0x0000000e


	//----- nvinfo : EIATTR_FRAME_SIZE
	.align		4
.L_5:
        /*0024*/ 	.byte	0x04, 0x11
        /*0026*/ 	.short	(.L_7 - .L_6)
	.align		4
.L_6:
        /*0028*/ 	.word	index@(_Z8init_vecPfS_)
        /*002c*/ 	.word	0x00000000


	//----- nvinfo : EIATTR_MIN_STACK_SIZE
	.align		4
.L_7:
        /*0030*/ 	.byte	0x04, 0x12
        /*0032*/ 	.short	(.L_9 - .L_8)
	.align		4
.L_8:
        /*0034*/ 	.word	index@(_Z8init_vecPfS_)
        /*0038*/ 	.word	0x00000000


	//----- nvinfo : EIATTR_MIN_STACK_SIZE
	.align		4
.L_9:
        /*003c*/ 	.byte	0x04, 0x12
        /*003e*/ 	.short	(.L_11 - .L_10)
	.align		4
.L_10:
        /*0040*/ 	.word	index@(_Z7vec_addPfS_S_i)
        /*0044*/ 	.word	0x00000000
.L_11:


//--------------------- .nv.compat                --------------------------
	.section	.nv.compat,"",@"SHT_CUDA_COMPAT_INFO"
	.align	4
        /*0000*/ 	.byte	0x02, 0x09, 0x00, 0x00, 0x02, 0x02, 0x01, 0x00, 0x02, 0x05, 0x05, 0x00, 0x03, 0x07, 0x01, 0x01
        /*0010*/ 	.byte	0x02, 0x03, 0x00, 0x00, 0x02, 0x06, 0x01, 0x00, 0x04, 0x0b, 0x08, 0x00, 0x09, 0x00, 0x00, 0x00
        /*0020*/ 	.byte	0x00, 0x00, 0x00, 0x00


//--------------------- .nv.info._Z8init_vecPfS_  --------------------------
	.section	.nv.info._Z8init_vecPfS_,"",@"SHT_CUDA_INFO"
	.sectionflags	@""
	.align	4


	//----- nvinfo : EIATTR_CUDA_API_VERSION
	.align		4
        /*0000*/ 	.byte	0x04, 0x37
        /*0002*/ 	.short	(.L_13 - .L_12)
.L_12:
        /*0004*/ 	.word	0x00000082


	//----- nvinfo : EIATTR_KPARAM_INFO
	.align		4
.L_13:
        /*0008*/ 	.byte	0x04, 0x17
        /*000a*/ 	.short	(.L_15 - .L_14)
.L_14:
        /*000c*/ 	.word	0x00000000
        /*0010*/ 	.short	0x0001
        /*0012*/ 	.short	0x0008
        /*0014*/ 	.byte	0x00, 0xf5, 0x21, 0x00


	//----- nvinfo : EIATTR_KPARAM_INFO
	.align		4
.L_15:
        /*0018*/ 	.byte	0x04, 0x17
        /*001a*/ 	.short	(.L_17 - .L_16)
.L_16:
        /*001c*/ 	.word	0x00000000
        /*0020*/ 	.short	0x0000
        /*0022*/ 	.short	0x0000
        /*0024*/ 	.byte	0x00, 0xf5, 0x21, 0x00


	//----- nvinfo : EIATTR_SPARSE_MMA_MASK
	.align		4
.L_17:
        /*0028*/ 	.byte	0x03, 0x50
        /*002a*/ 	.short	0x0000


	//----- nvinfo : EIATTR_MAXREG_COUNT
	.align		4
        /*002c*/ 	.byte	0x03, 0x1b
        /*002e*/ 	.short	0x00ff


	//----- nvinfo : EIATTR_MERCURY_ISA_VERSION
	.align		4
        /*0030*/ 	.byte	0x03, 0x5f
        /*0032*/ 	.short	0x0101


	//----- nvinfo : EIATTR_VRC_CTA_INIT_COUNT
	.align		4
        /*0034*/ 	.byte	0x02, 0x4a
	.zero		1
	.zero		1


	//----- nvinfo : EIATTR_EXIT_INSTR_OFFSETS
	.align		4
        /*0038*/ 	.byte	0x04, 0x1c
        /*003a*/ 	.short	(.L_19 - .L_18)


	//   ....[0]....
.L_18:
        /*003c*/ 	.word	0x000000d0


	//----- nvinfo : EIATTR_CBANK_PARAM_SIZE
	.align		4
.L_19:
        /*0040*/ 	.byte	0x03, 0x19
        /*0042*/ 	.short	0x0010


	//----- nvinfo : EIATTR_PARAM_CBANK
	.align		4
        /*0044*/ 	.byte	0x04, 0x0a
        /*0046*/ 	.short	(.L_21 - .L_20)
	.align		4
.L_20:
        /*0048*/ 	.word	index@(.nv.constant0._Z8init_vecPfS_)
        /*004c*/ 	.short	0x0380
        /*004e*/ 	.short	0x0010


	//----- nvinfo : EIATTR_SW_WAR
	.align		4
.L_21:
        /*0050*/ 	.byte	0x04, 0x36
        /*0052*/ 	.short	(.L_23 - .L_22)
.L_22:
        /*0054*/ 	.word	0x00000008
.L_23:


//--------------------- .nv.info._Z7vec_addPfS_S_i --------------------------
	.section	.nv.info._Z7vec_addPfS_S_i,"",@"SHT_CUDA_INFO"
	.sectionflags	@""
	.align	4


	//----- nvinfo : EIATTR_CUDA_API_VERSION
	.align		4
        /*0000*/ 	.byte	0x04, 0x37
        /*0002*/ 	.short	(.L_25 - .L_24)
.L_24:
        /*0004*/ 	.word	0x00000082


	//----- nvinfo : EIATTR_KPARAM_INFO
	.align		4
.L_25:
        /*0008*/ 	.byte	0x04, 0x17
        /*000a*/ 	.short	(.L_27 - .L_26)
.L_26:
        /*000c*/ 	.word	0x00000000
        /*0010*/ 	.short	0x0003
        /*0012*/ 	.short	0x0018
        /*0014*/ 	.byte	0x00, 0xf0, 0x11, 0x00


	//----- nvinfo : EIATTR_KPARAM_INFO
	.align		4
.L_27:
        /*0018*/ 	.byte	0x04, 0x17
        /*001a*/ 	.short	(.L_29 - .L_28)
.L_28:
        /*001c*/ 	.word	0x00000000
        /*0020*/ 	.short	0x0002
        /*0022*/ 	.short	0x0010
        /*0024*/ 	.byte	0x00, 0xf5, 0x21, 0x00


	//----- nvinfo : EIATTR_KPARAM_INFO
	.align		4
.L_29:
        /*0028*/ 	.byte	0x04, 0x17
        /*002a*/ 	.short	(.L_31 - .L_30)
.L_30:
        /*002c*/ 	.word	0x00000000
        /*0030*/ 	.short	0x0001
        /*0032*/ 	.short	0x0008
        /*0034*/ 	.byte	0x00, 0xf5, 0x21, 0x00


	//----- nvinfo : EIATTR_KPARAM_INFO
	.align		4
.L_31:
        /*0038*/ 	.byte	0x04, 0x17
        /*003a*/ 	.short	(.L_33 - .L_32)
.L_32:
        /*003c*/ 	.word	0x00000000
        /*0040*/ 	.short	0x0000
        /*0042*/ 	.short	0x0000
        /*0044*/ 	.byte	0x00, 0xf5, 0x21, 0x00


	//----- nvinfo : EIATTR_SPARSE_MMA_MASK
	.align		4
.L_33:
        /*0048*/ 	.byte	0x03, 0x50
        /*004a*/ 	.short	0x0000


	//----- nvinfo : EIATTR_MAXREG_COUNT
	.align		4
        /*004c*/ 	.byte	0x03, 0x1b
        /*004e*/ 	.short	0x00ff


	//----- nvinfo : EIATTR_MERCURY_ISA_VERSION
	.align		4
        /*0050*/ 	.byte	0x03, 0x5f
        /*0052*/ 	.short	0x0101


	//----- nvinfo : EIATTR_VRC_CTA_INIT_COUNT
	.align		4
        /*0054*/ 	.byte	0x02, 0x4a
	.zero		1
	.zero		1


	//----- nvinfo : EIATTR_EXIT_INSTR_OFFSETS
	.align		4
        /*0058*/ 	.byte	0x04, 0x1c
        /*005a*/ 	.short	(.L_35 - .L_34)


	//   ....[0]....
.L_34:
        /*005c*/ 	.word	0x00000070


	//   ....[1]....
        /*0060*/ 	.word	0x00000130


	//----- nvinfo : EIATTR_CBANK_PARAM_SIZE
	.align		4
.L_35:
        /*0064*/ 	.byte	0x03, 0x19
        /*0066*/ 	.short	0x001c


	//----- nvinfo : EIATTR_PARAM_CBANK
	.align		4
        /*0068*/ 	.byte	0x04, 0x0a
        /*006a*/ 	.short	(.L_37 - .L_36)
	.align		4
.L_36:
        /*006c*/ 	.word	index@(.nv.constant0._Z7vec_addPfS_S_i)
        /*0070*/ 	.short	0x0380
        /*0072*/ 	.short	0x001c


	//----- nvinfo : EIATTR_SW_WAR
	.align		4
.L_37:
        /*0074*/ 	.byte	0x04, 0x36
        /*0076*/ 	.short	(.L_39 - .L_38)
.L_38:
        /*0078*/ 	.word	0x00000008
.L_39:


//--------------------- .nv.callgraph             --------------------------
	.section	.nv.callgraph,"",@"SHT_CUDA_CALLGRAPH"
	.align	4
	.sectionentsize	8
	.align		4
        /*0000*/ 	.word	0x00000000
	.align		4
        /*0004*/ 	.word	0xffffffff
	.align		4
        /*0008*/ 	.word	0x00000000
	.align		4
        /*000c*/ 	.word	0xfffffffe
	.align		4
        /*0010*/ 	.word	0x00000000
	.align		4
        /*0014*/ 	.word	0xfffffffd
	.align		4
        /*0018*/ 	.word	0x00000000
	.align		4
        /*001c*/ 	.word	0xfffffffc


//--------------------- .text._Z8init_vecPfS_     --------------------------
	.section	.text._Z8init_vecPfS_,"ax",@progbits
	.align	128
        .global         _Z8init_vecPfS_
        .type           _Z8init_vecPfS_,@function
        .size           _Z8init_vecPfS_,(.L_x_2 - _Z8init_vecPfS_)
        .other          _Z8init_vecPfS_,@"STO_CUDA_ENTRY STV_DEFAULT"
_Z8init_vecPfS_:
.text._Z8init_vecPfS_:
[----:B------:R-:W-:Y:S08]  /*0000*/  LDC R1, c[0x0][0x37c] ;  /* 0x0000df00ff017b82 */ /* 0x000ff00000000800 */
[----:B------:R-:W0:Y:S01]  /*0010*/  LDC.64 R2, c[0x0][0x380] ;  /* 0x0000e000ff027b82 */ /* 0x000e220000000a00 */
[----:B------:R-:W0:Y:S01]  /*0020*/  LDCU.64 UR4, c[0x0][0x358] ;  /* 0x00006b00ff0477ac */ /* 0x000e220008000a00 */
[----:B------:R-:W-:Y:S01]  /*0030*/  HFMA2 R7, -RZ, RZ, 1.875, 0 ;  /* 0x3f800000ff077431 */ /* 0x000fe200000001ff */
[----:B------:R-:W-:Y:S01]  /*0040*/  MOV R9, 0x40000000 ;  /* 0x4000000000097802 */ /* 0x000fe20000000f00 */
[----:B------:R-:W-:-:S04]  /*0050*/  HFMA2 R11, -RZ, RZ, 2.125, 0 ;  /* 0x40400000ff0b7431 */ /* 0x000fc800000001ff */
[----:B------:R-:W1:Y:S01]  /*0060*/  LDC.64 R4, c[0x0][0x388] ;  /* 0x0000e200ff047b82 */ /* 0x000e620000000a00 */
[----:B0-----:R-:W-:Y:S04]  /*0070*/  STG.E desc[UR4][R2.64], R7 ;  /* 0x0000000702007986 */ /* 0x001fe8000c101904 */
[----:B-1----:R-:W-:Y:S04]  /*0080*/  STG.E desc[UR4][R4.64], R7 ;  /* 0x0000000704007986 */ /* 0x002fe8000c101904 */
[----:B------:R-:W-:Y:S04]  /*0090*/  STG.E desc[UR4][R2.64+0x4], R9 ;  /* 0x0000040902007986 */ /* 0x000fe8000c101904 */
[----:B------:R-:W-:Y:S04]  /*00a0*/  STG.E desc[UR4][R4.64+0x4], R9 ;  /* 0x0000040904007986 */ /* 0x000fe8000c101904 */
[----:B------:R-:W-:Y:S04]  /*00b0*/  STG.E desc[UR4][R2.64+0x8], R11 ;  /* 0x0000080b02007986 */ /* 0x000fe8000c101904 */
[----:B------:R-:W-:Y:S01]  /*00c0*/  STG.E desc[UR4][R4.64+0x8], R11 ;  /* 0x0000080b04007986 */ /* 0x000fe2000c101904 */
[----:B------:R-:W-:Y:S05]  /*00d0*/  EXIT ;  /* 0x000000000000794d */ /* 0x000fea0003800000 */
.L_x_0:
[----:B------:R-:W-:-:S00]  /*00e0*/  BRA `(.L_x_0) ;  /* 0xfffffffc00fc7947 */ /* 0x000fc0000383ffff */
[----:B------:R-:W-:-:S00]  /*00f0*/  NOP ;  /* 0x0000000000007918 */ /* 0x000fc00000000000 */
        /* <DEDUP_REMOVED lines=8> */
.L_x_2:


//--------------------- .text._Z7vec_addPfS_S_i   --------------------------
	.section	.text._Z7vec_addPfS_S_i,"ax",@progbits
	.align	128
        .global         _Z7vec_addPfS_S_i
        .type           _Z7vec_addPfS_S_i,@function
        .size           _Z7vec_addPfS_S_i,(.L_x_3 - _Z7vec_addPfS_S_i)
        .other          _Z7vec_addPfS_S_i,@"STO_CUDA_ENTRY STV_DEFAULT"
_Z7vec_addPfS_S_i:
.text._Z7vec_addPfS_S_i:
[----:B------:R-:W-:Y:S01]  /*0000*/  LDC R1, c[0x0][0x37c] ;  /* 0x0000df00ff017b82 */ /* 0x000fe20000000800 */
[----:B------:R-:W0:Y:S07]  /*0010*/  S2R R0, SR_TID.X ;  /* 0x0000000000007919 */ /* 0x000e2e0000002100 */
[----:B------:R-:W0:Y:S01]  /*0020*/  S2UR UR4, SR_CTAID.X ;  /* 0x00000000000479c3 */ /* 0x000e220000002500 */
[----:B------:R-:W1:Y:S07]  /*0030*/  LDCU UR5, c[0x0][0x398] ;  /* 0x00007300ff0577ac */ /* 0x000e6e0008000800 */
[----:B------:R-:W0:Y:S02]  /*0040*/  LDC R9, c[0x0][0x360] ;  /* 0x0000d800ff097b82 */ /* 0x000e240000000800 */
[----:B0-----:R-:W-:-:S05]  /*0050*/  IMAD R9, R9, UR4, R0 ;  /* 0x0000000409097c24 */ /* 0x001fca000f8e0200 */
[----:B-1----:R-:W-:-:S13]  /*0060*/  ISETP.GE.AND P0, PT, R9, UR5, PT ;  /* 0x0000000509007c0c */ /* 0x002fda000bf06270 */
[----:B------:R-:W-:Y:S05]  /*0070*/  @P0 EXIT ;  /* 0x000000000000094d */ /* 0x000fea0003800000 */
[----:B------:R-:W0:Y:S01]  /*0080*/  LDC.64 R2, c[0x0][0x380] ;  /* 0x0000e000ff027b82 */ /* 0x000e220000000a00 */
[----:B------:R-:W1:Y:S07]  /*0090*/  LDCU.64 UR4, c[0x0][0x358] ;  /* 0x00006b00ff0477ac */ /* 0x000e6e0008000a00 */
[----:B------:R-:W2:Y:S08]  /*00a0*/  LDC.64 R4, c[0x0][0x388] ;  /* 0x0000e200ff047b82 */ /* 0x000eb00000000a00 */
[----:B------:R-:W3:Y:S01]  /*00b0*/  LDC.64 R6, c[0x0][0x390] ;  /* 0x0000e400ff067b82 */ /* 0x000ee20000000a00 */
[----:B0-----:R-:W-:-:S06]  /*00c0*/  IMAD.WIDE R2, R9, 0x4, R2 ;  /* 0x0000000409027825 */ /* 0x001fcc00078e0202 */
[----:B-1----:R-:W4:Y:S01]  /*00d0*/  LDG.E R2, desc[UR4][R2.64] ;  /* 0x0000000402027981 */ /* 0x002f22000c1e1900 */
[----:B--2---:R-:W-:-:S06]  /*00e0*/  IMAD.WIDE R4, R9, 0x4, R4 ;  /* 0x0000000409047825 */ /* 0x004fcc00078e0204 */
[----:B------:R-:W4:Y:S01]  /*00f0*/  LDG.E R5, desc[UR4][R4.64] ;  /* 0x0000000404057981 */ /* 0x000f22000c1e1900 */
[----:B---3--:R-:W-:-:S04]  /*0100*/  IMAD.WIDE R6, R9, 0x4, R6 ;  /* 0x0000000409067825 */ /* 0x008fc800078e0206 */
[----:B----4-:R-:W-:-:S05]  /*0110*/  FADD R9, R2, R5 ;  /* 0x0000000502097221 */ /* 0x010fca0000000000 */
[----:B------:R-:W-:Y:S01]  /*0120*/  STG.E desc[UR4][R6.64], R9 ;  /* 0x0000000906007986 */ /* 0x000fe2000c101904 */
[----:B------:R-:W-:Y:S05]  /*0130*/  EXIT ;  /* 0x000000000000794d */ /* 0x000fea0003800000 */
.L_x_1:
        /* <DEDUP_REMOVED lines=12> */
.L_x_3:


//--------------------- .nv.shared.reserved.0     --------------------------
	.section	.nv.shared.reserved.0,"aw",@nobits
	.weak		__nv_reservedSMEM_offset_0_alias
	.size		__nv_reservedSMEM_offset_0_alias, 0, 64
	.other		__nv_reservedSMEM_offset_0_alias,@"STO_CUDA_RESERVED_SHARED STV_DEFAULT"
__nv_reservedSMEM_offset_0_alias:
	.zero		0
	.zero		64


//--------------------- .nv.constant0._Z8init_vecPfS_ --------------------------
	.section	.nv.constant0._Z8init_vecPfS_,"a",@progbits
	.sectionflags	@""
	.align	4
.nv.constant0._Z8init_vecPfS_:
	.zero		912


//--------------------- .nv.constant0._Z7vec_addPfS_S_i --------------------------
	.section	.nv.constant0._Z7vec_addPfS_S_i,"a",@progbits
	.sectionflags	@""
	.align	4
.nv.constant0._Z7vec_addPfS_S_i:
	.zero		924


//--------------------- SYMBOLS --------------------------

	.type		.nv.reservedSmem.offset0,@object
	.size		.nv.reservedSmem.offset0,0x4
